//
// Generated by NVIDIA NVVM Compiler
//
// Compiler Build ID: CL-36424714
// Cuda compilation tools, release 13.0, V13.0.88
// Based on NVVM 20.0.0
//

.version 9.0
.target sm_100
.address_size 64

	// .globl	_Z4calciPPdS0_
.extern .func  (.param .b32 func_retval0) vprintf
(
	.param .b64 vprintf_param_0,
	.param .b64 vprintf_param_1
)
;
.global .align 1 .b8 $str[41] = {101, 120, 101, 99, 46, 32, 105, 110, 32, 98, 108, 111, 99, 107, 37, 100, 44, 32, 116, 104, 114, 101, 97, 100, 115, 37, 100, 44, 32, 105, 37, 100, 44, 32, 106, 37, 100, 44, 32, 10};

.visible .entry _Z4calciPPdS0_(
	.param .u32 _Z4calciPPdS0__param_0,
	.param .u64 .ptr .align 1 _Z4calciPPdS0__param_1,
	.param .u64 .ptr .align 1 _Z4calciPPdS0__param_2
)
{
	.local .align 16 .b8 	__local_depot0[16];
	.reg .b64 	%SP;
	.reg .b64 	%SPL;
	.reg .pred 	%p<17>;
	.reg .b32 	%r<17>;
	.reg .b64 	%rd<32>;
	.reg .b64 	%fd<20>;

	mov.u64 	%SPL, __local_depot0;
	cvta.local.u64 	%SP, %SPL;
	ld.param.u32 	%r5, [_Z4calciPPdS0__param_0];
	ld.param.u64 	%rd3, [_Z4calciPPdS0__param_1];
	ld.param.u64 	%rd4, [_Z4calciPPdS0__param_2];
	cvta.to.global.u64 	%rd1, %rd3;
	cvta.to.global.u64 	%rd2, %rd4;
	mov.u32 	%r7, %tid.y;
	mov.u32 	%r8, %ctaid.y;
	mov.u32 	%r9, %ntid.y;
	mad.lo.s32 	%r10, %r8, %r9, %r7;
	mov.u32 	%r2, %tid.x;
	mov.u32 	%r3, %ctaid.x;
	mov.u32 	%r11, %ntid.x;
	mad.lo.s32 	%r12, %r3, %r11, %r2;
	setp.ne.s32 	%p1, %r12, 0;
	add.s32 	%r13, %r5, -1;
	setp.ne.s32 	%p2, %r12, %r13;
	and.pred  	%p3, %p1, %p2;
	setp.ne.s32 	%p4, %r10, 0;
	and.pred  	%p5, %p4, %p3;
	setp.ne.s32 	%p6, %r10, %r13;
	and.pred  	%p7, %p5, %p6;
	@%p7 bra 	$L__BB0_2;
	mul.wide.s32 	%rd20, %r12, 8;
	add.s64 	%rd21, %rd2, %rd20;
	ld.global.u64 	%rd22, [%rd21];
	mul.wide.u32 	%rd23, %r10, 8;
	add.s64 	%rd24, %rd22, %rd23;
	ld.f64 	%fd19, [%rd24];
	add.s64 	%rd25, %rd1, %rd20;
	ld.global.u64 	%rd26, [%rd25];
	add.s64 	%rd27, %rd26, %rd23;
	st.f64 	[%rd27], %fd19;
	bra.uni 	$L__BB0_3;
$L__BB0_2:
	mul.wide.s32 	%rd5, %r12, 8;
	add.s64 	%rd6, %rd2, %rd5;
	ld.global.u64 	%rd7, [%rd6+8];
	mul.wide.u32 	%rd8, %r10, 8;
	add.s64 	%rd9, %rd7, %rd8;
	ld.f64 	%fd1, [%rd9+8];
	add.s32 	%r14, %r10, -1;
	mul.wide.u32 	%rd10, %r14, 8;
	add.s64 	%rd11, %rd7, %rd10;
	ld.f64 	%fd2, [%rd11];
	ld.global.u64 	%rd12, [%rd6+-8];
	add.s64 	%rd13, %rd12, %rd10;
	ld.f64 	%fd3, [%rd13];
	add.s64 	%rd14, %rd12, %rd8;
	ld.f64 	%fd4, [%rd14+8];
	ld.global.u64 	%rd15, [%rd6];
	add.s64 	%rd16, %rd15, %rd8;
	ld.f64 	%fd5, [%rd16];
	min.f64 	%fd6, %fd1, 0d7FEFFFFFFFFFFFFF;
	setp.gtu.f64 	%p8, %fd2, %fd6;
	setp.gtu.f64 	%p9, %fd2, 0d7FEFFFFFFFFFFFFF;
	setp.ltu.f64 	%p10, %fd2, %fd6;
	selp.f64 	%fd7, 0d7FEFFFFFFFFFFFFF, %fd2, %p10;
	selp.f64 	%fd8, 0d7FEFFFFFFFFFFFFF, %fd7, %p9;
	selp.f64 	%fd9, %fd6, %fd2, %p8;
	selp.f64 	%fd10, %fd8, %fd6, %p8;
	setp.gtu.f64 	%p11, %fd3, %fd9;
	setp.gtu.f64 	%p12, %fd3, %fd10;
	setp.ltu.f64 	%p13, %fd3, %fd9;
	selp.f64 	%fd11, %fd10, %fd3, %p13;
	selp.f64 	%fd12, %fd10, %fd11, %p12;
	selp.f64 	%fd13, %fd9, %fd3, %p11;
	selp.f64 	%fd14, %fd12, %fd9, %p11;
	setp.gtu.f64 	%p14, %fd4, %fd13;
	setp.gtu.f64 	%p15, %fd4, %fd14;
	setp.ltu.f64 	%p16, %fd4, %fd13;
	selp.f64 	%fd15, %fd14, %fd4, %p16;
	selp.f64 	%fd16, %fd14, %fd15, %p15;
	selp.f64 	%fd17, %fd16, %fd13, %p14;
	add.f64 	%fd18, %fd5, %fd17;
	add.s64 	%rd17, %rd1, %rd5;
	ld.global.u64 	%rd18, [%rd17];
	add.s64 	%rd19, %rd18, %rd8;
	st.f64 	[%rd19], %fd18;
$L__BB0_3:
	add.u64 	%rd28, %SP, 0;
	add.u64 	%rd29, %SPL, 0;
	bar.sync 	0;
	st.local.v4.u32 	[%rd29], {%r3, %r2, %r12, %r10};
	mov.u64 	%rd30, $str;
	cvta.global.u64 	%rd31, %rd30;
	{ // callseq 0, 0
	.param .b64 param0;
	st.param.b64 	[param0], %rd31;
	.param .b64 param1;
	st.param.b64 	[param1], %rd28;
	.param .b32 retval0;
	call.uni (retval0), 
	vprintf, 
	(
	param0, 
	param1
	);
	ld.param.b32 	%r15, [retval0];
	} // callseq 0
	ret;

}
	// .globl	_Z12verificationPPdS_i
.visible .entry _Z12verificationPPdS_i(
	.param .u64 .ptr .align 1 _Z12verificationPPdS_i_param_0,
	.param .u64 .ptr .align 1 _Z12verificationPPdS_i_param_1,
	.param .u32 _Z12verificationPPdS_i_param_2
)
{
	.reg .pred 	%p<12>;
	.reg .b32 	%r<26>;
	.reg .b64 	%rd<26>;
	.reg .b64 	%fd<93>;

	ld.param.u64 	%rd8, [_Z12verificationPPdS_i_param_0];
	ld.param.u64 	%rd7, [_Z12verificationPPdS_i_param_1];
	ld.param.u32 	%r17, [_Z12verificationPPdS_i_param_2];
	cvta.to.global.u64 	%rd1, %rd8;
	setp.lt.s32 	%p1, %r17, 1;
	mov.f64 	%fd91, 0d0000000000000000;
	@%p1 bra 	$L__BB1_16;
	and.b32  	%r1, %r17, 15;
	add.s32 	%r2, %r1, -1;
	and.b32  	%r3, %r17, 7;
	add.s32 	%r4, %r3, -1;
	and.b32  	%r5, %r17, 2147483632;
	and.b32  	%r6, %r17, 3;
	neg.s32 	%r7, %r5;
	mov.f64 	%fd91, 0d0000000000000000;
	mov.b32 	%r21, 0;
$L__BB1_2:
	setp.lt.u32 	%p2, %r17, 16;
	mul.wide.u32 	%rd9, %r21, 8;
	add.s64 	%rd10, %rd1, %rd9;
	ld.global.u64 	%rd11, [%rd10];
	cvta.to.global.u64 	%rd2, %rd11;
	mov.b32 	%r24, 0;
	@%p2 bra 	$L__BB1_5;
	add.s64 	%rd25, %rd2, 64;
	mov.u32 	%r22, %r7;
$L__BB1_4:
	.pragma "nounroll";
	ld.global.f64 	%fd20, [%rd25+-64];
	add.f64 	%fd21, %fd91, %fd20;
	ld.global.f64 	%fd22, [%rd25+-56];
	add.f64 	%fd23, %fd21, %fd22;
	ld.global.f64 	%fd24, [%rd25+-48];
	add.f64 	%fd25, %fd23, %fd24;
	ld.global.f64 	%fd26, [%rd25+-40];
	add.f64 	%fd27, %fd25, %fd26;
	ld.global.f64 	%fd28, [%rd25+-32];
	add.f64 	%fd29, %fd27, %fd28;
	ld.global.f64 	%fd30, [%rd25+-24];
	add.f64 	%fd31, %fd29, %fd30;
	ld.global.f64 	%fd32, [%rd25+-16];
	add.f64 	%fd33, %fd31, %fd32;
	ld.global.f64 	%fd34, [%rd25+-8];
	add.f64 	%fd35, %fd33, %fd34;
	ld.global.f64 	%fd36, [%rd25];
	add.f64 	%fd37, %fd35, %fd36;
	ld.global.f64 	%fd38, [%rd25+8];
	add.f64 	%fd39, %fd37, %fd38;
	ld.global.f64 	%fd40, [%rd25+16];
	add.f64 	%fd41, %fd39, %fd40;
	ld.global.f64 	%fd42, [%rd25+24];
	add.f64 	%fd43, %fd41, %fd42;
	ld.global.f64 	%fd44, [%rd25+32];
	add.f64 	%fd45, %fd43, %fd44;
	ld.global.f64 	%fd46, [%rd25+40];
	add.f64 	%fd47, %fd45, %fd46;
	ld.global.f64 	%fd48, [%rd25+48];
	add.f64 	%fd49, %fd47, %fd48;
	ld.global.f64 	%fd50, [%rd25+56];
	add.f64 	%fd91, %fd49, %fd50;
	add.s32 	%r22, %r22, 16;
	add.s64 	%rd25, %rd25, 128;
	setp.ne.s32 	%p3, %r22, 0;
	mov.u32 	%r24, %r5;
	@%p3 bra 	$L__BB1_4;
$L__BB1_5:
	setp.eq.s32 	%p4, %r1, 0;
	@%p4 bra 	$L__BB1_15;
	setp.lt.u32 	%p5, %r2, 7;
	@%p5 bra 	$L__BB1_8;
	mul.wide.u32 	%rd12, %r24, 8;
	add.s64 	%rd13, %rd2, %rd12;
	ld.global.f64 	%fd52, [%rd13];
	add.f64 	%fd53, %fd91, %fd52;
	ld.global.f64 	%fd54, [%rd13+8];
	add.f64 	%fd55, %fd53, %fd54;
	ld.global.f64 	%fd56, [%rd13+16];
	add.f64 	%fd57, %fd55, %fd56;
	ld.global.f64 	%fd58, [%rd13+24];
	add.f64 	%fd59, %fd57, %fd58;
	ld.global.f64 	%fd60, [%rd13+32];
	add.f64 	%fd61, %fd59, %fd60;
	ld.global.f64 	%fd62, [%rd13+40];
	add.f64 	%fd63, %fd61, %fd62;
	ld.global.f64 	%fd64, [%rd13+48];
	add.f64 	%fd65, %fd63, %fd64;
	ld.global.f64 	%fd66, [%rd13+56];
	add.f64 	%fd91, %fd65, %fd66;
	add.s32 	%r24, %r24, 8;
$L__BB1_8:
	setp.eq.s32 	%p6, %r3, 0;
	@%p6 bra 	$L__BB1_15;
	setp.lt.u32 	%p7, %r4, 3;
	@%p7 bra 	$L__BB1_11;
	mul.wide.u32 	%rd14, %r24, 8;
	add.s64 	%rd15, %rd2, %rd14;
	ld.global.f64 	%fd68, [%rd15];
	add.f64 	%fd69, %fd91, %fd68;
	ld.global.f64 	%fd70, [%rd15+8];
	add.f64 	%fd71, %fd69, %fd70;
	ld.global.f64 	%fd72, [%rd15+16];
	add.f64 	%fd73, %fd71, %fd72;
	ld.global.f64 	%fd74, [%rd15+24];
	add.f64 	%fd91, %fd73, %fd74;
	add.s32 	%r24, %r24, 4;
$L__BB1_11:
	setp.eq.s32 	%p8, %r6, 0;
	@%p8 bra 	$L__BB1_15;
	setp.eq.s32 	%p9, %r6, 1;
	mul.wide.u32 	%rd16, %r24, 8;
	add.s64 	%rd6, %rd2, %rd16;
	ld.global.f64 	%fd75, [%rd6];
	add.f64 	%fd91, %fd91, %fd75;
	@%p9 bra 	$L__BB1_15;
	setp.eq.s32 	%p10, %r6, 2;
	ld.global.f64 	%fd76, [%rd6+8];
	add.f64 	%fd91, %fd91, %fd76;
	@%p10 bra 	$L__BB1_15;
	ld.global.f64 	%fd77, [%rd6+16];
	add.f64 	%fd91, %fd91, %fd77;
$L__BB1_15:
	add.s32 	%r21, %r21, 1;
	setp.ne.s32 	%p11, %r21, %r17;
	@%p11 bra 	$L__BB1_2;
$L__BB1_16:
	cvta.to.global.u64 	%rd17, %rd7;
	cvt.rn.f64.s32 	%fd78, %r17;
	mul.f64 	%fd79, %fd78, 0d3FE0000000000000;
	cvt.rmi.f64.f64 	%fd80, %fd79;
	cvt.rzi.s32.f64 	%r20, %fd80;
	mul.wide.s32 	%rd18, %r20, 8;
	add.s64 	%rd19, %rd1, %rd18;
	ld.global.u64 	%rd20, [%rd19];
	cvta.to.global.u64 	%rd21, %rd20;
	add.s64 	%rd22, %rd21, %rd18;
	ld.global.f64 	%fd81, [%rd22];
	ld.global.u64 	%rd23, [%rd1+296];
	cvta.to.global.u64 	%rd24, %rd23;
	ld.global.f64 	%fd82, [%rd24+376];
	st.global.f64 	[%rd17], %fd91;
	st.global.f64 	[%rd17+8], %fd81;
	st.global.f64 	[%rd17+16], %fd82;
	ret;

}


// ===== COMPILED SASS (sm_100) =====

	.target	sm_100

	.elftype	@"ET_EXEC"


//--------------------- .note.nv.tkinfo           --------------------------
	.section	.note.nv.tkinfo,"",@"SHT_NOTE"
	.sectionflags	@"SHF_NOTE_NV_TKINFO"
	.tkinfo
        /*0018*/ 	.word	0x00000002
        /*0030*/ 	.string	""
        /*0030*/ 	.string	"ptxas"
        /*0030*/ 	.string	"Cuda compilation tools, release 13.0, V13.0.88"
        /*0030*/ 	.string	"Build cuda_13.0.r13.0/compiler.36424714_0"
        /*0030*/ 	.string	"-arch sm_100 -m 64 "



//--------------------- .note.nv.cuinfo           --------------------------
	.section	.note.nv.cuinfo,"",@"SHT_NOTE"
	.sectionflags	@"SHF_NOTE_NV_CUINFO"
        /*0018*/ 	.short	0x0002
        /*001a*/ 	.short	0x0064
        /*001c*/ 	.short	0x0082
	.zero		2


//--------------------- .nv.info                  --------------------------
	.section	.nv.info,"",@"SHT_CUDA_INFO"
	.align	4


	//----- nvinfo : EIATTR_REGCOUNT
	.align		4
        /*0000*/ 	.byte	0x04, 0x2f
        /*0002*/ 	.short	(.L_2 - .L_1)
	.align		4
.L_1:
        /*0004*/ 	.word	index@(_Z4calciPPdS0_)
        /*0008*/ 	.word	0x0000001a


	//----- nvinfo : EIATTR_FRAME_SIZE
	.align		4
.L_2:
        /*000c*/ 	.byte	0x04, 0x11
        /*000e*/ 	.short	(.L_4 - .L_3)
	.align		4
.L_3:
        /*0010*/ 	.word	index@(_Z4calciPPdS0_)
        /*0014*/ 	.word	0x00000010


	//----- nvinfo : EIATTR_REGCOUNT
	.align		4
.L_4:
        /*0018*/ 	.byte	0x04, 0x2f
        /*001a*/ 	.short	(.L_6 - .L_5)
	.align		4
.L_5:
        /*001c*/ 	.word	index@(_Z12verificationPPdS_i)
        /*0020*/ 	.word	0x0000001f


	//----- nvinfo : EIATTR_FRAME_SIZE
	.align		4
.L_6:
        /*0024*/ 	.byte	0x04, 0x11
        /*0026*/ 	.short	(.L_8 - .L_7)
	.align		4
.L_7:
        /*0028*/ 	.word	index@(_Z12verificationPPdS_i)
        /*002c*/ 	.word	0x00000000


	//----- nvinfo : EIATTR_MIN_STACK_SIZE
	.align		4
.L_8:
        /*0030*/ 	.byte	0x04, 0x12
        /*0032*/ 	.short	(.L_10 - .L_9)
	.align		4
.L_9:
        /*0034*/ 	.word	index@(_Z12verificationPPdS_i)
        /*0038*/ 	.word	0x00000000


	//----- nvinfo : EIATTR_MIN_STACK_SIZE
	.align		4
.L_10:
        /*003c*/ 	.byte	0x04, 0x12
        /*003e*/ 	.short	(.L_12 - .L_11)
	.align		4
.L_11:
        /*0040*/ 	.word	index@(_Z4calciPPdS0_)
        /*0044*/ 	.word	0x00000010
.L_12:


//--------------------- .nv.compat                --------------------------
	.section	.nv.compat,"",@"SHT_CUDA_COMPAT_INFO"
	.align	4
        /*0000*/ 	.byte	0x02, 0x09, 0x00, 0x00, 0x02, 0x02, 0x01, 0x00, 0x02, 0x05, 0x05, 0x00, 0x03, 0x07, 0x01, 0x01
        /*0010*/ 	.byte	0x02, 0x03, 0x00, 0x00, 0x02, 0x06, 0x01, 0x00, 0x04, 0x0b, 0x08, 0x00, 0x01, 0x00, 0x00, 0x00
        /*0020*/ 	.byte	0x00, 0x00, 0x00, 0x00


//--------------------- .nv.info._Z12verificationPPdS_i --------------------------
	.section	.nv.info._Z12verificationPPdS_i,"",@"SHT_CUDA_INFO"
	.sectionflags	@""
	.align	4


	//----- nvinfo : EIATTR_CUDA_API_VERSION
	.align		4
        /*0000*/ 	.byte	0x04, 0x37
        /*0002*/ 	.short	(.L_14 - .L_13)
.L_13:
        /*0004*/ 	.word	0x00000082


	//----- nvinfo : EIATTR_KPARAM_INFO
	.align		4
.L_14:
        /*0008*/ 	.byte	0x04, 0x17
        /*000a*/ 	.short	(.L_16 - .L_15)
.L_15:
        /*000c*/ 	.word	0x00000000
        /*0010*/ 	.short	0x0002
        /*0012*/ 	.short	0x0010
        /*0014*/ 	.byte	0x00, 0xf0, 0x11, 0x00


	//----- nvinfo : EIATTR_KPARAM_INFO
	.align		4
.L_16:
        /*0018*/ 	.byte	0x04, 0x17
        /*001a*/ 	.short	(.L_18 - .L_17)
.L_17:
        /*001c*/ 	.word	0x00000000
        /*0020*/ 	.short	0x0001
        /*0022*/ 	.short	0x0008
        /*0024*/ 	.byte	0x00, 0xf5, 0x21, 0x00


	//----- nvinfo : EIATTR_KPARAM_INFO
	.align		4
.L_18:
        /*0028*/ 	.byte	0x04, 0x17
        /*002a*/ 	.short	(.L_20 - .L_19)
.L_19:
        /*002c*/ 	.word	0x00000000
        /*0030*/ 	.short	0x0000
        /*0032*/ 	.short	0x0000
        /*0034*/ 	.byte	0x00, 0xf5, 0x21, 0x00


	//----- nvinfo : EIATTR_SPARSE_MMA_MASK
	.align		4
.L_20:
        /*0038*/ 	.byte	0x03, 0x50
        /*003a*/ 	.short	0x0000


	//----- nvinfo : EIATTR_MAXREG_COUNT
	.align		4
        /*003c*/ 	.byte	0x03, 0x1b
        /*003e*/ 	.short	0x00ff


	//----- nvinfo : EIATTR_MERCURY_ISA_VERSION
	.align		4
        /*0040*/ 	.byte	0x03, 0x5f
        /*0042*/ 	.short	0x0101


	//----- nvinfo : EIATTR_VRC_CTA_INIT_COUNT
	.align		4
        /*0044*/ 	.byte	0x02, 0x4a
	.zero		1
	.zero		1


	//----- nvinfo : EIATTR_EXIT_INSTR_OFFSETS
	.align		4
        /*0048*/ 	.byte	0x04, 0x1c
        /*004a*/ 	.short	(.L_22 - .L_21)


	//   ....[0]....
.L_21:
        /*004c*/ 	.word	0x00000840


	//----- nvinfo : EIATTR_CBANK_PARAM_SIZE
	.align		4
.L_22:
        /*0050*/ 	.byte	0x03, 0x19
        /*0052*/ 	.short	0x0014


	//----- nvinfo : EIATTR_PARAM_CBANK
	.align		4
        /*0054*/ 	.byte	0x04, 0x0a
        /*0056*/ 	.short	(.L_24 - .L_23)
	.align		4
.L_23:
        /*0058*/ 	.word	index@(.nv.constant0._Z12verificationPPdS_i)
        /*005c*/ 	.short	0x0380
        /*005e*/ 	.short	0x0014


	//----- nvinfo : EIATTR_SW_WAR
	.align		4
.L_24:
        /*0060*/ 	.byte	0x04, 0x36
        /*0062*/ 	.short	(.L_26 - .L_25)
.L_25:
        /*0064*/ 	.word	0x00000008
.L_26:


//--------------------- .nv.info._Z4calciPPdS0_   --------------------------
	.section	.nv.info._Z4calciPPdS0_,"",@"SHT_CUDA_INFO"
	.sectionflags	@""
	.align	4


	//----- nvinfo : EIATTR_CUDA_API_VERSION
	.align		4
        /*0000*/ 	.byte	0x04, 0x37
        /*0002*/ 	.short	(.L_28 - .L_27)
.L_27:
        /*0004*/ 	.word	0x00000082


	//----- nvinfo : EIATTR_KPARAM_INFO
	.align		4
.L_28:
        /*0008*/ 	.byte	0x04, 0x17
        /*000a*/ 	.short	(.L_30 - .L_29)
.L_29:
        /*000c*/ 	.word	0x00000000
        /*0010*/ 	.short	0x0002
        /*0012*/ 	.short	0x0010
        /*0014*/ 	.byte	0x00, 0xf5, 0x21, 0x00


	//----- nvinfo : EIATTR_KPARAM_INFO
	.align		4
.L_30:
        /*0018*/ 	.byte	0x04, 0x17
        /*001a*/ 	.short	(.L_32 - .L_31)
.L_31:
        /*001c*/ 	.word	0x00000000
        /*0020*/ 	.short	0x0001
        /*0022*/ 	.short	0x0008
        /*0024*/ 	.byte	0x00, 0xf5, 0x21, 0x00


	//----- nvinfo : EIATTR_KPARAM_INFO
	.align		4
.L_32:
        /*0028*/ 	.byte	0x04, 0x17
        /*002a*/ 	.short	(.L_34 - .L_33)
.L_33:
        /*002c*/ 	.word	0x00000000
        /*0030*/ 	.short	0x0000
        /*0032*/ 	.short	0x0000
        /*0034*/ 	.byte	0x00, 0xf0, 0x11, 0x00


	//----- nvinfo : EIATTR_SPARSE_MMA_MASK
	.align		4
.L_34:
        /*0038*/ 	.byte	0x03, 0x50
        /*003a*/ 	.short	0x0000


	//----- nvinfo : EIATTR_MAXREG_COUNT
	.align		4
        /*003c*/ 	.byte	0x03, 0x1b
        /*003e*/ 	.short	0x00ff


	//----- nvinfo : EIATTR_NUM_BARRIERS
	.align		4
        /*0040*/ 	.byte	0x02, 0x4c
        /*0042*/ 	.byte	0x01
	.zero		1


	//----- nvinfo : EIATTR_EXTERNS
	.align		4
        /*0044*/ 	.byte	0x04, 0x0f
        /*0046*/ 	.short	(.L_36 - .L_35)


	//   ....[0]....
	.align		4
.L_35:
        /*0048*/ 	.word	index@(vprintf)


	//----- nvinfo : EIATTR_MERCURY_ISA_VERSION
	.align		4
.L_36:
        /*004c*/ 	.byte	0x03, 0x5f
        /*004e*/ 	.short	0x0101


	//----- nvinfo : EIATTR_VRC_CTA_INIT_COUNT
	.align		4
        /*0050*/ 	.byte	0x02, 0x4a
	.zero		1
	.zero		1


	//----- nvinfo : EIATTR_SYSCALL_OFFSETS
	.align		4
        /*0054*/ 	.byte	0x04, 0x46
        /*0056*/ 	.short	(.L_38 - .L_37)


	//   ....[0]....
.L_37:
        /*0058*/ 	.word	0x00000670


	//----- nvinfo : EIATTR_EXIT_INSTR_OFFSETS
	.align		4
.L_38:
        /*005c*/ 	.byte	0x04, 0x1c
        /*005e*/ 	.short	(.L_40 - .L_39)


	//   ....[0]....
.L_39:
        /*0060*/ 	.word	0x00000680


	//----- nvinfo : EIATTR_CRS_STACK_SIZE
	.align		4
.L_40:
        /*0064*/ 	.byte	0x04, 0x1e
        /*0066*/ 	.short	(.L_42 - .L_41)
.L_41:
        /*0068*/ 	.word	0x00000000


	//----- nvinfo : EIATTR_CBANK_PARAM_SIZE
	.align		4
.L_42:
        /*006c*/ 	.byte	0x03, 0x19
        /*006e*/ 	.short	0x0018


	//----- nvinfo : EIATTR_PARAM_CBANK
	.align		4
        /*0070*/ 	.byte	0x04, 0x0a
        /*0072*/ 	.short	(.L_44 - .L_43)
	.align		4
.L_43:
        /*0074*/ 	.word	index@(.nv.constant0._Z4calciPPdS0_)
        /*0078*/ 	.short	0x0380
        /*007a*/ 	.short	0x0018


	//----- nvinfo : EIATTR_SW_WAR
	.align		4
.L_44:
        /*007c*/ 	.byte	0x04, 0x36
        /*007e*/ 	.short	(.L_46 - .L_45)
.L_45:
        /*0080*/ 	.word	0x00000008
.L_46:


//--------------------- .nv.callgraph             --------------------------
	.section	.nv.callgraph,"",@"SHT_CUDA_CALLGRAPH"
	.align	4
	.sectionentsize	8
	.align		4
        /*0000*/ 	.word	0x00000000
	.align		4
        /*0004*/ 	.word	0xffffffff
	.align		4
        /*0008*/ 	.word	index@(_Z4calciPPdS0_)
	.align		4
        /*000c*/ 	.word	index@(vprintf)
	.align		4
        /*0010*/ 	.word	0x00000000
	.align		4
        /*0014*/ 	.word	0xfffffffe
	.align		4
        /*0018*/ 	.word	0x00000000
	.align		4
        /*001c*/ 	.word	0xfffffffd
	.align		4
        /*0020*/ 	.word	0x00000000
	.align		4
        /*0024*/ 	.word	0xfffffffc


//--------------------- .nv.constant4             --------------------------
	.section	.nv.constant4,"a",@progbits
	.align	8
	.align		8
.nv.constant4:
        /*0000*/ 	.dword	$str
	.align		8
        /*0008*/ 	.dword	vprintf


//--------------------- .text._Z12verificationPPdS_i --------------------------
	.section	.text._Z12verificationPPdS_i,"ax",@progbits
	.align	128
        .global         _Z12verificationPPdS_i
        .type           _Z12verificationPPdS_i,@function
        .size           _Z12verificationPPdS_i,(.L_x_13 - _Z12verificationPPdS_i)
        .other          _Z12verificationPPdS_i,@"STO_CUDA_ENTRY STV_DEFAULT"
_Z12verificationPPdS_i:
.text._Z12verificationPPdS_i:
[----:B------:R-:W-:Y:S01]  /*0000*/  LDC R1, c[0x0][0x37c] ;  /* 0x0000df00ff017b82 */ /* 0x000fe20000000800 */
[----:B------:R-:W0:Y:S01]  /*0010*/  LDCU UR6, c[0x0][0x390] ;  /* 0x00007200ff0677ac */ /* 0x000e220008000800 */
[----:B------:R-:W-:Y:S01]  /*0020*/  CS2R R24, SRZ ;  /* 0x0000000000187805 */ /* 0x000fe2000001ff00 */
[----:B------:R-:W1:Y:S01]  /*0030*/  LDCU.64 UR4, c[0x0][0x358] ;  /* 0x00006b00ff0477ac */ /* 0x000e620008000a00 */
[----:B0-----:R-:W-:-:S05]  /*0040*/  IMAD.U32 R0, RZ, RZ, UR6 ;  /* 0x00000006ff007e24 */ /* 0x001fca000f8e00ff */
[----:B------:R-:W-:-:S13]  /*0050*/  ISETP.GE.AND P0, PT, R0, 0x1, PT ;  /* 0x000000010000780c */ /* 0x000fda0003f06270 */
[----:B-1----:R-:W-:Y:S05]  /*0060*/  @!P0 BRA `(.L_x_0) ;  /* 0x0000000400b88947 */ /* 0x002fea0003800000 */
[C---:B------:R-:W-:Y:S01]  /*0070*/  LOP3.LUT R4, R0.reuse, 0x7, RZ, 0xc0, !PT ;  /* 0x0000000700047812 */ /* 0x040fe200078ec0ff */
[----:B------:R-:W-:Y:S01]  /*0080*/  IMAD.MOV.U32 R27, RZ, RZ, RZ ;  /* 0x000000ffff1b7224 */ /* 0x000fe200078e00ff */
[C---:B------:R-:W-:Y:S02]  /*0090*/  LOP3.LUT R3, R0.reuse, 0xf, RZ, 0xc0, !PT ;  /* 0x0000000f00037812 */ /* 0x040fe400078ec0ff */
[----:B------:R-:W-:Y:S02]  /*00a0*/  CS2R R24, SRZ ;  /* 0x0000000000187805 */ /* 0x000fe4000001ff00 */
[----:B------:R-:W-:Y:S01]  /*00b0*/  LOP3.LUT R26, R0, 0x3, RZ, 0xc0, !PT ;  /* 0x00000003001a7812 */ /* 0x000fe200078ec0ff */
[----:B------:R-:W-:Y:S02]  /*00c0*/  VIADD R5, R4, 0xffffffff ;  /* 0xffffffff04057836 */ /* 0x000fe40000000000 */
[----:B------:R-:W-:-:S03]  /*00d0*/  VIADD R2, R3, 0xffffffff ;  /* 0xffffffff03027836 */ /* 0x000fc60000000000 */
[----:B------:R-:W-:Y:S02]  /*00e0*/  ISETP.GE.U32.AND P1, PT, R5, 0x3, PT ;  /* 0x000000030500780c */ /* 0x000fe40003f26070 */
[----:B------:R-:W-:Y:S02]  /*00f0*/  LOP3.LUT R5, R0, 0x7ffffff0, RZ, 0xc0, !PT ;  /* 0x7ffffff000057812 */ /* 0x000fe400078ec0ff */
[----:B------:R-:W-:-:S03]  /*0100*/  ISETP.GE.U32.AND P0, PT, R2, 0x7, PT ;  /* 0x000000070200780c */ /* 0x000fc60003f06070 */
[----:B------:R-:W-:-:S10]  /*0110*/  IMAD.MOV R28, RZ, RZ, -R5 ;  /* 0x000000ffff1c7224 */ /* 0x000fd400078e0a05 */
.L_x_6:
[----:B------:R-:W0:Y:S08]  /*0120*/  LDC R0, c[0x0][0x390] ;  /* 0x0000e400ff007b82 */ /* 0x000e300000000800 */
[----:B-----5:R-:W1:Y:S01]  /*0130*/  LDC.64 R6, c[0x0][0x380] ;  /* 0x0000e000ff067b82 */ /* 0x020e620000000a00 */
[----:B------:R-:W-:Y:S01]  /*0140*/  IMAD.MOV.U32 R2, RZ, RZ, RZ ;  /* 0x000000ffff027224 */ /* 0x000fe200078e00ff */
[----:B0-----:R-:W-:Y:S01]  /*0150*/  ISETP.GE.U32.AND P3, PT, R0, 0x10, PT ;  /* 0x000000100000780c */ /* 0x001fe20003f66070 */
[C---:B-1----:R-:W-:Y:S01]  /*0160*/  IMAD.WIDE.U32 R6, R27.reuse, 0x8, R6 ;  /* 0x000000081b067825 */ /* 0x042fe200078e0006 */
[----:B------:R-:W-:-:S05]  /*0170*/  IADD3 R27, PT, PT, R27, 0x1, RZ ;  /* 0x000000011b1b7810 */ /* 0x000fca0007ffe0ff */
[----:B------:R-:W5:Y:S01]  /*0180*/  LDG.E.64 R6, desc[UR4][R6.64] ;  /* 0x0000000406067981 */ /* 0x000f62000c1e1b00 */
[----:B------:R-:W-:-:S05]  /*0190*/  ISETP.NE.AND P2, PT, R27, R0, PT ;  /* 0x000000001b00720c */ /* 0x000fca0003f45270 */
[----:B------:R-:W-:Y:S08]  /*01a0*/  @!P3 BRA `(.L_x_1) ;  /* 0x0000000000acb947 */ /* 0x000ff00003800000 */
[----:B-----5:R-:W-:Y:S01]  /*01b0*/  IADD3 R12, P3, PT, R6, 0x40, RZ ;  /* 0x00000040060c7810 */ /* 0x020fe20007f7e0ff */
[----:B------:R-:W-:-:S04]  /*01c0*/  IMAD.MOV.U32 R2, RZ, RZ, R28 ;  /* 0x000000ffff027224 */ /* 0x000fc800078e001c */
[----:B------:R-:W-:-:S08]  /*01d0*/  IMAD.X R13, RZ, RZ, R7, P3 ;  /* 0x000000ffff0d7224 */ /* 0x000fd000018e0607 */
.L_x_2:
[----:B------:R-:W-:Y:S01]  /*01e0*/  MOV R8, R12 ;  /* 0x0000000c00087202 */ /* 0x000fe20000000f00 */
[----:B------:R-:W-:-:S05]  /*01f0*/  IMAD.MOV.U32 R9, RZ, RZ, R13 ;  /* 0x000000ffff097224 */ /* 0x000fca00078e000d */
[----:B------:R-:W2:Y:S04]  /*0200*/  LDG.E.64 R14, desc[UR4][R8.64+-0x40] ;  /* 0xffffc004080e7981 */ /* 0x000ea8000c1e1b00 */
[----:B------:R-:W3:Y:S04]  /*0210*/  LDG.E.64 R22, desc[UR4][R8.64+-0x38] ;  /* 0xffffc80408167981 */ /* 0x000ee8000c1e1b00 */
[----:B------:R-:W4:Y:S04]  /*0220*/  LDG.E.64 R20, desc[UR4][R8.64+-0x30] ;  /* 0xffffd00408147981 */ /* 0x000f28000c1e1b00 */
[----:B------:R-:W5:Y:S04]  /*0230*/  LDG.E.64 R18, desc[UR4][R8.64+-0x28] ;  /* 0xffffd80408127981 */ /* 0x000f68000c1e1b00 */
[----:B------:R-:W5:Y:S04]  /*0240*/  LDG.E.64 R10, desc[UR4][R8.64+-0x20] ;  /* 0xffffe004080a7981 */ /* 0x000f68000c1e1b00 */
[----:B------:R-:W5:Y:S04]  /*0250*/  LDG.E.64 R12, desc[UR4][R8.64+-0x18] ;  /* 0xffffe804080c7981 */ /* 0x000f68000c1e1b00 */
[----:B------:R-:W5:Y:S01]  /*0260*/  LDG.E.64 R16, desc[UR4][R8.64+-0x8] ;  /* 0xfffff80408107981 */ /* 0x000f62000c1e1b00 */
[----:B--2---:R-:W-:-:S03]  /*0270*/  DADD R24, R14, R24 ;  /* 0x000000000e187229 */ /* 0x004fc60000000018 */
[----:B------:R-:W2:Y:S05]  /*0280*/  LDG.E.64 R14, desc[UR4][R8.64+-0x10] ;  /* 0xfffff004080e7981 */ /* 0x000eaa000c1e1b00 */
[----:B---3--:R-:W-:Y:S02]  /*0290*/  DADD R22, R24, R22 ;  /* 0x0000000018167229 */ /* 0x008fe40000000016 */
[----:B------:R-:W3:Y:S06]  /*02a0*/  LDG.E.64 R24, desc[UR4][R8.64+0x38] ;  /* 0x0000380408187981 */ /* 0x000eec000c1e1b00 */
[----:B----4-:R-:W-:-:S02]  /*02b0*/  DADD R20, R22, R20 ;  /* 0x0000000016147229 */ /* 0x010fc40000000014 */
[----:B------:R-:W4:Y:S06]  /*02c0*/  LDG.E.64 R22, desc[UR4][R8.64] ;  /* 0x0000000408167981 */ /* 0x000f2c000c1e1b00 */
[----:B-----5:R-:W-:Y:S02]  /*02d0*/  DADD R18, R20, R18 ;  /* 0x0000000014127229 */ /* 0x020fe40000000012 */
[----:B------:R-:W5:Y:S06]  /*02e0*/  LDG.E.64 R20, desc[UR4][R8.64+0x8] ;  /* 0x0000080408147981 */ /* 0x000f6c000c1e1b00 */
[----:B------:R-:W-:-:S02]  /*02f0*/  DADD R10, R18, R10 ;  /* 0x00000000120a7229 */ /* 0x000fc4000000000a */
[----:B------:R-:W3:Y:S06]  /*0300*/  LDG.E.64 R18, desc[UR4][R8.64+0x10] ;  /* 0x0000100408127981 */ /* 0x000eec000c1e1b00 */
[----:B------:R-:W-:Y:S02]  /*0310*/  DADD R12, R10, R12 ;  /* 0x000000000a0c7229 */ /* 0x000fe4000000000c */
[----:B------:R-:W3:Y:S06]  /*0320*/  LDG.E.64 R10, desc[UR4][R8.64+0x18] ;  /* 0x00001804080a7981 */ /* 0x000eec000c1e1b00 */
[----:B--2---:R-:W-:-:S02]  /*0330*/  DADD R14, R12, R14 ;  /* 0x000000000c0e7229 */ /* 0x004fc4000000000e */
[----:B------:R-:W2:Y:S06]  /*0340*/  LDG.E.64 R12, desc[UR4][R8.64+0x20] ;  /* 0x00002004080c7981 */ /* 0x000eac000c1e1b00 */
[----:B------:R-:W-:Y:S02]  /*0350*/  DADD R16, R14, R16 ;  /* 0x000000000e107229 */ /* 0x000fe40000000010 */
[----:B------:R-:W2:Y:S06]  /*0360*/  LDG.E.64 R14, desc[UR4][R8.64+0x28] ;  /* 0x00002804080e7981 */ /* 0x000eac000c1e1b00 */
[----:B----4-:R-:W-:-:S02]  /*0370*/  DADD R22, R16, R22 ;  /* 0x0000000010167229 */ /* 0x010fc40000000016 */
[----:B------:R-:W4:Y:S06]  /*0380*/  LDG.E.64 R16, desc[UR4][R8.64+0x30] ;  /* 0x0000300408107981 */ /* 0x000f2c000c1e1b00 */
[----:B-----5:R-:W-:-:S08]  /*0390*/  DADD R20, R22, R20 ;  /* 0x0000000016147229 */ /* 0x020fd00000000014 */
[----:B---3--:R-:W-:-:S08]  /*03a0*/  DADD R18, R20, R18 ;  /* 0x0000000014127229 */ /* 0x008fd00000000012 */
[----:B------:R-:W-:Y:S01]  /*03b0*/  DADD R10, R18, R10 ;  /* 0x00000000120a7229 */ /* 0x000fe2000000000a */
[----:B------:R-:W-:-:S05]  /*03c0*/  VIADD R2, R2, 0x10 ;  /* 0x0000001002027836 */ /* 0x000fca0000000000 */
[----:B------:R-:W-:Y:S02]  /*03d0*/  ISETP.NE.AND P3, PT, R2, RZ, PT ;  /* 0x000000ff0200720c */ /* 0x000fe40003f65270 */
[----:B--2---:R-:W-:-:S08]  /*03e0*/  DADD R10, R10, R12 ;  /* 0x000000000a0a7229 */ /* 0x004fd0000000000c */
[----:B------:R-:W-:Y:S01]  /*03f0*/  DADD R10, R10, R14 ;  /* 0x000000000a0a7229 */ /* 0x000fe2000000000e */
[----:B------:R-:W-:-:S07]  /*0400*/  IADD3 R12, P4, PT, R8, 0x80, RZ ;  /* 0x00000080080c7810 */ /* 0x000fce0007f9e0ff */
[----:B----4-:R-:W-:Y:S01]  /*0410*/  DADD R10, R10, R16 ;  /* 0x000000000a0a7229 */ /* 0x010fe20000000010 */
[----:B------:R-:W-:-:S07]  /*0420*/  IMAD.X R13, RZ, RZ, R9, P4 ;  /* 0x000000ffff0d7224 */ /* 0x000fce00020e0609 */
[----:B------:R-:W-:Y:S01]  /*0430*/  DADD R24, R10, R24 ;  /* 0x000000000a187229 */ /* 0x000fe20000000018 */
[----:B------:R-:W-:Y:S10]  /*0440*/  @P3 BRA `(.L_x_2) ;  /* 0xfffffffc00643947 */ /* 0x000ff4000383ffff */
[----:B------:R-:W-:-:S07]  /*0450*/  MOV R2, R5 ;  /* 0x0000000500027202 */ /* 0x000fce0000000f00 */
.L_x_1:
[----:B------:R-:W-:-:S13]  /*0460*/  ISETP.NE.AND P3, PT, R3, RZ, PT ;  /* 0x000000ff0300720c */ /* 0x000fda0003f65270 */
[----:B------:R-:W-:Y:S05]  /*0470*/  @!P3 BRA `(.L_x_3) ;  /* 0x0000000000b0b947 */ /* 0x000fea0003800000 */
[----:B------:R-:W-:Y:S01]  /*0480*/  ISETP.NE.AND P3, PT, R4, RZ, PT ;  /* 0x000000ff0400720c */ /* 0x000fe20003f65270 */
[----:B------:R-:W-:-:S12]  /*0490*/  @!P0 BRA `(.L_x_4) ;  /* 0x0000000000488947 */ /* 0x000fd80003800000 */
[----:B-----5:R-:W-:-:S05]  /*04a0*/  IMAD.WIDE.U32 R22, R2, 0x8, R6 ;  /* 0x0000000802167825 */ /* 0x020fca00078e0006 */
[----:B------:R-:W2:Y:S04]  /*04b0*/  LDG.E.64 R18, desc[UR4][R22.64] ;  /* 0x0000000416127981 */ /* 0x000ea8000c1e1b00 */
[----:B------:R-:W3:Y:S04]  /*04c0*/  LDG.E.64 R20, desc[UR4][R22.64+0x8] ;  /* 0x0000080416147981 */ /* 0x000ee8000c1e1b00 */
[----:B------:R-:W4:Y:S04]  /*04d0*/  LDG.E.64 R16, desc[UR4][R22.64+0x10] ;  /* 0x0000100416107981 */ /* 0x000f28000c1e1b00 */
[----:B------:R-:W4:Y:S04]  /*04e0*/  LDG.E.64 R14, desc[UR4][R22.64+0x18] ;  /* 0x00001804160e7981 */ /* 0x000f28000c1e1b00 */
[----:B------:R-:W4:Y:S04]  /*04f0*/  LDG.E.64 R12, desc[UR4][R22.64+0x20] ;  /* 0x00002004160c7981 */ /* 0x000f28000c1e1b00 */
[----:B------:R-:W4:Y:S04]  /*0500*/  LDG.E.64 R10, desc[UR4][R22.64+0x28] ;  /* 0x00002804160a7981 */ /* 0x000f28000c1e1b00 */
[----:B------:R-:W4:Y:S01]  /*0510*/  LDG.E.64 R8, desc[UR4][R22.64+0x30] ;  /* 0x0000300416087981 */ /* 0x000f22000c1e1b00 */
[----:B--2---:R-:W-:-:S03]  /*0520*/  DADD R18, R24, R18 ;  /* 0x0000000018127229 */ /* 0x004fc60000000012 */
[----:B------:R-:W2:Y:S05]  /*0530*/  LDG.E.64 R24, desc[UR4][R22.64+0x38] ;  /* 0x0000380416187981 */ /* 0x000eaa000c1e1b00 */
[----:B---3--:R-:W-:-:S08]  /*0540*/  DADD R18, R18, R20 ;  /* 0x0000000012127229 */ /* 0x008fd00000000014 */
[----:B----4-:R-:W-:-:S08]  /*0550*/  DADD R16, R18, R16 ;  /* 0x0000000012107229 */ /* 0x010fd00000000010 */
[----:B------:R-:W-:-:S08]  /*0560*/  DADD R14, R16, R14 ;  /* 0x00000000100e7229 */ /* 0x000fd0000000000e */
[----:B------:R-:W-:-:S08]  /*0570*/  DADD R12, R14, R12 ;  /* 0x000000000e0c7229 */ /* 0x000fd0000000000c */
[----:B------:R-:W-:-:S08]  /*0580*/  DADD R10, R12, R10 ;  /* 0x000000000c0a7229 */ /* 0x000fd0000000000a */
[----:B------:R-:W-:Y:S01]  /*0590*/  DADD R8, R10, R8 ;  /* 0x000000000a087229 */ /* 0x000fe20000000008 */
[----:B------:R-:W-:-:S07]  /*05a0*/  VIADD R2, R2, 0x8 ;  /* 0x0000000802027836 */ /* 0x000fce0000000000 */
[----:B--2---:R-:W-:-:S11]  /*05b0*/  DADD R24, R8, R24 ;  /* 0x0000000008187229 */ /* 0x004fd60000000018 */
.L_x_4:
[----:B------:R-:W-:Y:S05]  /*05c0*/  @!P3 BRA `(.L_x_3) ;  /* 0x00000000005cb947 */ /* 0x000fea0003800000 */
[----:B------:R-:W-:Y:S01]  /*05d0*/  ISETP.NE.AND P3, PT, R26, RZ, PT ;  /* 0x000000ff1a00720c */ /* 0x000fe20003f65270 */
[----:B------:R-:W-:-:S12]  /*05e0*/  @!P1 BRA `(.L_x_5) ;  /* 0x0000000000289947 */ /* 0x000fd80003800000 */
[----:B-----5:R-:W-:-:S05]  /*05f0*/  IMAD.WIDE.U32 R16, R2, 0x8, R6 ;  /* 0x0000000802107825 */ /* 0x020fca00078e0006 */
[----:B------:R-:W2:Y:S04]  /*0600*/  LDG.E.64 R8, desc[UR4][R16.64] ;  /* 0x0000000410087981 */ /* 0x000ea8000c1e1b00 */
[----:B------:R-:W3:Y:S04]  /*0610*/  LDG.E.64 R10, desc[UR4][R16.64+0x8] ;  /* 0x00000804100a7981 */ /* 0x000ee8000c1e1b00 */
[----:B------:R-:W4:Y:S04]  /*0620*/  LDG.E.64 R12, desc[UR4][R16.64+0x10] ;  /* 0x00001004100c7981 */ /* 0x000f28000c1e1b00 */
[----:B------:R-:W4:Y:S01]  /*0630*/  LDG.E.64 R14, desc[UR4][R16.64+0x18] ;  /* 0x00001804100e7981 */ /* 0x000f22000c1e1b00 */
[----:B------:R-:W-:Y:S01]  /*0640*/  VIADD R2, R2, 0x4 ;  /* 0x0000000402027836 */ /* 0x000fe20000000000 */
[----:B--2---:R-:W-:-:S08]  /*0650*/  DADD R8, R24, R8 ;  /* 0x0000000018087229 */ /* 0x004fd00000000008 */
[----:B---3--:R-:W-:-:S08]  /*0660*/  DADD R8, R8, R10 ;  /* 0x0000000008087229 */ /* 0x008fd0000000000a */
[----:B----4-:R-:W-:-:S08]  /*0670*/  DADD R8, R8, R12 ;  /* 0x0000000008087229 */ /* 0x010fd0000000000c */
[----:B------:R-:W-:-:S11]  /*0680*/  DADD R24, R8, R14 ;  /* 0x0000000008187229 */ /* 0x000fd6000000000e */
.L_x_5:
[----:B------:R-:W-:Y:S05]  /*0690*/  @!P3 BRA `(.L_x_3) ;  /* 0x000000000028b947 */ /* 0x000fea0003800000 */
[----:B-----5:R-:W-:-:S05]  /*06a0*/  IMAD.WIDE.U32 R10, R2, 0x8, R6 ;  /* 0x00000008020a7825 */ /* 0x020fca00078e0006 */
[----:B------:R-:W2:Y:S01]  /*06b0*/  LDG.E.64 R6, desc[UR4][R10.64] ;  /* 0x000000040a067981 */ /* 0x000ea2000c1e1b00 */
[----:B------:R-:W-:Y:S01]  /*06c0*/  ISETP.NE.AND P3, PT, R26, 0x1, PT ;  /* 0x000000011a00780c */ /* 0x000fe20003f65270 */
[----:B--2---:R-:W-:-:S12]  /*06d0*/  DADD R24, R24, R6 ;  /* 0x0000000018187229 */ /* 0x004fd80000000006 */
[----:B------:R-:W-:Y:S05]  /*06e0*/  @!P3 BRA `(.L_x_3) ;  /* 0x000000000014b947 */ /* 0x000fea0003800000 */
[----:B------:R-:W-:Y:S01]  /*06f0*/  ISETP.NE.AND P3, PT, R26, 0x2, PT ;  /* 0x000000021a00780c */ /* 0x000fe20003f65270 */
[----:B------:R-:W2:-:S12]  /*0700*/  LDG.E.64 R6, desc[UR4][R10.64+0x8] ;  /* 0x000008040a067981 */ /* 0x000e98000c1e1b00 */
[----:B------:R-:W3:Y:S01]  /*0710*/  @P3 LDG.E.64 R8, desc[UR4][R10.64+0x10] ;  /* 0x000010040a083981 */ /* 0x000ee2000c1e1b00 */
[----:B--2---:R-:W-:-:S08]  /*0720*/  DADD R24, R24, R6 ;  /* 0x0000000018187229 */ /* 0x004fd00000000006 */
[----:B---3--:R-:W-:-:S11]  /*0730*/  @P3 DADD R24, R24, R8 ;  /* 0x0000000018183229 */ /* 0x008fd60000000008 */
.L_x_3:
[----:B------:R-:W-:Y:S05]  /*0740*/  @P2 BRA `(.L_x_6) ;  /* 0xfffffff800742947 */ /* 0x000fea000383ffff */
.L_x_0:
[----:B------:R-:W0:Y:S01]  /*0750*/  I2F.F64 R2, R0 ;  /* 0x0000000000027312 */ /* 0x000e220000201c00 */
[----:B------:R-:W1:Y:S08]  /*0760*/  LDC.64 R4, c[0x0][0x380] ;  /* 0x0000e000ff047b82 */ /* 0x000e700000000a00 */
[----:B------:R-:W2:Y:S01]  /*0770*/  LDC.64 R12, c[0x0][0x380] ;  /* 0x0000e000ff0c7b82 */ /* 0x000ea20000000a00 */
[----:B0-----:R-:W-:-:S10]  /*0780*/  DMUL R2, R2, 0.5 ;  /* 0x3fe0000002027828 */ /* 0x001fd40000000000 */
[----:B------:R-:W1:Y:S01]  /*0790*/  F2I.F64.FLOOR R3, R2 ;  /* 0x0000000200037311 */ /* 0x000e620000305100 */
[----:B--2---:R-:W2:Y:S01]  /*07a0*/  LDG.E.64 R8, desc[UR4][R12.64+0x128] ;  /* 0x000128040c087981 */ /* 0x004ea2000c1e1b00 */
[----:B-1----:R-:W-:-:S06]  /*07b0*/  IMAD.WIDE R4, R3, 0x8, R4 ;  /* 0x0000000803047825 */ /* 0x002fcc00078e0204 */
[----:B------:R-:W3:Y:S01]  /*07c0*/  LDG.E.64 R4, desc[UR4][R4.64] ;  /* 0x0000000404047981 */ /* 0x000ee2000c1e1b00 */
[----:B------:R-:W0:Y:S03]  /*07d0*/  LDC.64 R10, c[0x0][0x388] ;  /* 0x0000e200ff0a7b82 */ /* 0x000e260000000a00 */
[----:B--2---:R-:W2:Y:S01]  /*07e0*/  LDG.E.64 R8, desc[UR4][R8.64+0x178] ;  /* 0x0001780408087981 */ /* 0x004ea2000c1e1b00 */
[----:B---3-5:R-:W-:-:S06]  /*07f0*/  IMAD.WIDE R6, R3, 0x8, R4 ;  /* 0x0000000803067825 */ /* 0x028fcc00078e0204 */
[----:B------:R-:W3:Y:S04]  /*0800*/  LDG.E.64 R6, desc[UR4][R6.64] ;  /* 0x0000000406067981 */ /* 0x000ee8000c1e1b00 */
[----:B0-----:R-:W-:Y:S04]  /*0810*/  STG.E.64 desc[UR4][R10.64], R24 ;  /* 0x000000180a007986 */ /* 0x001fe8000c101b04 */
[----:B--2---:R-:W-:Y:S04]  /*0820*/  STG.E.64 desc[UR4][R10.64+0x10], R8 ;  /* 0x000010080a007986 */ /* 0x004fe8000c101b04 */
[----:B---3--:R-:W-:Y:S01]  /*0830*/  STG.E.64 desc[UR4][R10.64+0x8], R6 ;  /* 0x000008060a007986 */ /* 0x008fe2000c101b04 */
[----:B------:R-:W-:Y:S05]  /*0840*/  EXIT ;  /* 0x000000000000794d */ /* 0x000fea0003800000 */
.L_x_7:
[----:B------:R-:W-:-:S00]  /*0850*/  BRA `(.L_x_7) ;  /* 0xfffffffc00fc7947 */ /* 0x000fc0000383ffff */
[----:B------:R-:W-:-:S00]  /*0860*/  NOP ;  /* 0x0000000000007918 */ /* 0x000fc00000000000 */
        /* <DEDUP_REMOVED lines=9> */
.L_x_13:


//--------------------- .text._Z4calciPPdS0_      --------------------------
	.section	.text._Z4calciPPdS0_,"ax",@progbits
	.align	128
        .global         _Z4calciPPdS0_
        .type           _Z4calciPPdS0_,@function
        .size           _Z4calciPPdS0_,(.L_x_14 - _Z4calciPPdS0_)
        .other          _Z4calciPPdS0_,@"STO_CUDA_ENTRY STV_DEFAULT"
_Z4calciPPdS0_:
.text._Z4calciPPdS0_:
[----:B------:R-:W0:Y:S01]  /*0000*/  LDC R1, c[0x0][0x37c] ;  /* 0x0000df00ff017b82 */ /* 0x000e220000000800 */
[----:B------:R-:W1:Y:S01]  /*0010*/  S2R R9, SR_TID.X ;  /* 0x0000000000097919 */ /* 0x000e620000002100 */
[----:B------:R-:W2:Y:S06]  /*0020*/  LDCU UR6, c[0x0][0x2fc] ;  /* 0x00005f80ff0677ac */ /* 0x000eac0008000800 */
[----:B------:R-:W3:Y:S01]  /*0030*/  LDC R0, c[0x0][0x364] ;  /* 0x0000d900ff007b82 */ /* 0x000ee20000000800 */
[----:B0-----:R-:W-:Y:S01]  /*0040*/  VIADD R1, R1, 0xfffffff0 ;  /* 0xfffffff001017836 */ /* 0x001fe20000000000 */
[----:B------:R-:W1:Y:S01]  /*0050*/  S2R R8, SR_CTAID.X ;  /* 0x0000000000087919 */ /* 0x000e620000002500 */
[----:B------:R-:W0:Y:S01]  /*0060*/  LDCU UR4, c[0x0][0x380] ;  /* 0x00007000ff0477ac */ /* 0x000e220008000800 */
[----:B------:R-:W-:Y:S01]  /*0070*/  BSSY.RECONVERGENT B0, `(.L_x_8) ;  /* 0x0000057000007945 */ /* 0x000fe20003800200 */
[----:B------:R-:W3:Y:S01]  /*0080*/  S2R R11, SR_TID.Y ;  /* 0x00000000000b7919 */ /* 0x000ee20000002200 */
[----:B------:R-:W1:Y:S02]  /*0090*/  LDCU UR8, c[0x0][0x360] ;  /* 0x00006c00ff0877ac */ /* 0x000e640008000800 */
[----:B------:R-:W3:Y:S01]  /*00a0*/  S2UR UR7, SR_CTAID.Y ;  /* 0x00000000000779c3 */ /* 0x000ee20000002600 */
[----:B------:R-:W4:Y:S01]  /*00b0*/  LDCU UR5, c[0x0][0x2f8] ;  /* 0x00005f00ff0577ac */ /* 0x000f220008000800 */
[----:B0-----:R-:W-:Y:S01]  /*00c0*/  UIADD3 UR4, UPT, UPT, UR4, -0x1, URZ ;  /* 0xffffffff04047890 */ /* 0x001fe2000fffe0ff */
[----:B----4-:R-:W-:Y:S01]  /*00d0*/  IADD3 R6, P2, PT, R1, UR5, RZ ;  /* 0x0000000501067c10 */ /* 0x010fe2000ff5e0ff */
[----:B-1----:R-:W-:Y:S01]  /*00e0*/  IMAD R10, R8, UR8, R9 ;  /* 0x00000008080a7c24 */ /* 0x002fe2000f8e0209 */
[----:B------:R-:W0:Y:S03]  /*00f0*/  LDCU.64 UR8, c[0x0][0x358] ;  /* 0x00006b00ff0877ac */ /* 0x000e260008000a00 */
[----:B--2---:R-:W-:-:S02]  /*0100*/  IMAD.X R7, RZ, RZ, UR6, P2 ;  /* 0x00000006ff077e24 */ /* 0x004fc400090e06ff */
[----:B---3--:R-:W-:Y:S01]  /*0110*/  IMAD R11, R0, UR7, R11 ;  /* 0x00000007000b7c24 */ /* 0x008fe2000f8e020b */
[----:B------:R-:W-:-:S04]  /*0120*/  ISETP.NE.AND P0, PT, R10, UR4, PT ;  /* 0x000000040a007c0c */ /* 0x000fc8000bf05270 */
[----:B------:R-:W-:Y:S02]  /*0130*/  ISETP.NE.AND P0, PT, R10, RZ, P0 ;  /* 0x000000ff0a00720c */ /* 0x000fe40000705270 */
[C---:B------:R-:W-:Y:S02]  /*0140*/  ISETP.NE.AND P1, PT, R11.reuse, UR4, PT ;  /* 0x000000040b007c0c */ /* 0x040fe4000bf25270 */
[----:B------:R-:W-:-:S13]  /*0150*/  ISETP.NE.AND P0, PT, R11, RZ, P0 ;  /* 0x000000ff0b00720c */ /* 0x000fda0000705270 */
[----:B0-----:R-:W-:Y:S05]  /*0160*/  @P0 BRA P1, `(.L_x_9) ;  /* 0x00000000002c0947 */ /* 0x001fea0000800000 */
[----:B------:R-:W0:Y:S08]  /*0170*/  LDC.64 R2, c[0x0][0x390] ;  /* 0x0000e400ff027b82 */ /* 0x000e300000000a00 */
[----:B------:R-:W1:Y:S01]  /*0180*/  LDC.64 R12, c[0x0][0x388] ;  /* 0x0000e200ff0c7b82 */ /* 0x000e620000000a00 */
[----:B0-----:R-:W-:-:S06]  /*0190*/  IMAD.WIDE R2, R10, 0x8, R2 ;  /* 0x000000080a027825 */ /* 0x001fcc00078e0202 */
[----:B------:R-:W2:Y:S01]  /*01a0*/  LDG.E.64 R2, desc[UR8][R2.64] ;  /* 0x0000000802027981 */ /* 0x000ea2000c1e1b00 */
[----:B-1----:R-:W-:-:S06]  /*01b0*/  IMAD.WIDE R12, R10, 0x8, R12 ;  /* 0x000000080a0c7825 */ /* 0x002fcc00078e020c */
[----:B------:R-:W3:Y:S01]  /*01c0*/  LDG.E.64 R12, desc[UR8][R12.64] ;  /* 0x000000080c0c7981 */ /* 0x000ee2000c1e1b00 */
[----:B--2---:R-:W-:-:S06]  /*01d0*/  IMAD.WIDE.U32 R4, R11, 0x8, R2 ;  /* 0x000000080b047825 */ /* 0x004fcc00078e0002 */
[----:B------:R-:W2:Y:S01]  /*01e0*/  LD.E.64 R4, desc[UR8][R4.64] ;  /* 0x0000000804047980 */ /* 0x000ea2000c101b00 */
[----:B---3--:R-:W-:-:S05]  /*01f0*/  IMAD.WIDE.U32 R14, R11, 0x8, R12 ;  /* 0x000000080b0e7825 */ /* 0x008fca00078e000c */
[----:B--2---:R1:W-:Y:S01]  /*0200*/  ST.E.64 desc[UR8][R14.64], R4 ;  /* 0x000000040e007985 */ /* 0x0043e2000c101b08 */
[----:B------:R-:W-:Y:S05]  /*0210*/  BRA `(.L_x_10) ;  /* 0x0000000000f07947 */ /* 0x000fea0003800000 */
.L_x_9:
[----:B------:R-:W0:Y:S01]  /*0220*/  LDC.64 R2, c[0x0][0x390] ;  /* 0x0000e400ff027b82 */ /* 0x000e220000000a00 */
[----:B------:R-:W-:-:S07]  /*0230*/  VIADD R15, R11, 0xffffffff ;  /* 0xffffffff0b0f7836 */ /* 0x000fce0000000000 */
[----:B------:R-:W1:Y:S01]  /*0240*/  LDC.64 R20, c[0x0][0x388] ;  /* 0x0000e200ff147b82 */ /* 0x000e620000000a00 */
[----:B0-----:R-:W-:-:S05]  /*0250*/  IMAD.WIDE R18, R10, 0x8, R2 ;  /* 0x000000080a127825 */ /* 0x001fca00078e0202 */
[----:B------:R-:W2:Y:S04]  /*0260*/  LDG.E.64 R4, desc[UR8][R18.64+0x8] ;  /* 0x0000080812047981 */ /* 0x000ea8000c1e1b00 */
[----:B------:R-:W3:Y:S04]  /*0270*/  LDG.E.64 R16, desc[UR8][R18.64+-0x8] ;  /* 0xfffff80812107981 */ /* 0x000ee8000c1e1b00 */
[----:B------:R-:W4:Y:S01]  /*0280*/  LDG.E.64 R12, desc[UR8][R18.64] ;  /* 0x00000008120c7981 */ /* 0x000f22000c1e1b00 */
[----:B--2---:R-:W-:-:S06]  /*0290*/  IMAD.WIDE.U32 R2, R11, 0x8, R4 ;  /* 0x000000080b027825 */ /* 0x004fcc00078e0004 */
[----:B------:R-:W2:Y:S01]  /*02a0*/  LD.E.64 R2, desc[UR8][R2.64+0x8] ;  /* 0x0000080802027980 */ /* 0x000ea2000c101b00 */
[----:B------:R-:W-:-:S06]  /*02b0*/  IMAD.WIDE.U32 R4, R15, 0x8, R4 ;  /* 0x000000080f047825 */ /* 0x000fcc00078e0004 */
[----:B------:R-:W5:Y:S01]  /*02c0*/  LD.E.64 R4, desc[UR8][R4.64] ;  /* 0x0000000804047980 */ /* 0x000f62000c101b00 */
[----:B---3--:R-:W-:-:S06]  /*02d0*/  IMAD.WIDE.U32 R14, R15, 0x8, R16 ;  /* 0x000000080f0e7825 */ /* 0x008fcc00078e0010 */
[----:B------:R-:W3:Y:S01]  /*02e0*/  LD.E.64 R14, desc[UR8][R14.64] ;  /* 0x000000080e0e7980 */ /* 0x000ee2000c101b00 */
[----:B------:R-:W-:-:S06]  /*02f0*/  IMAD.WIDE.U32 R16, R11, 0x8, R16 ;  /* 0x000000080b107825 */ /* 0x000fcc00078e0010 */
[----:B------:R-:W3:Y:S01]  /*0300*/  LD.E.64 R16, desc[UR8][R16.64+0x8] ;  /* 0x0000080810107980 */ /* 0x000ee2000c101b00 */
[----:B----4-:R-:W-:-:S04]  /*0310*/  IMAD.WIDE.U32 R18, R11, 0x8, R12 ;  /* 0x000000080b127825 */ /* 0x010fc800078e000c */
[----:B-1----:R-:W-:Y:S02]  /*0320*/  IMAD.WIDE R12, R10, 0x8, R20 ;  /* 0x000000080a0c7825 */ /* 0x002fe400078e0214 */
[----:B------:R-:W4:Y:S04]  /*0330*/  LD.E.64 R18, desc[UR8][R18.64] ;  /* 0x0000000812127980 */ /* 0x000f28000c101b00 */
[----:B------:R-:W3:Y:S01]  /*0340*/  LDG.E.64 R12, desc[UR8][R12.64] ;  /* 0x000000080c0c7981 */ /* 0x000ee2000c1e1b00 */
[----:B------:R-:W-:Y:S01]  /*0350*/  UMOV UR4, 0xffffffff ;  /* 0xffffffff00047882 */ /* 0x000fe20000000000 */
[----:B------:R-:W-:Y:S02]  /*0360*/  UMOV UR5, 0x7fefffff ;  /* 0x7fefffff00057882 */ /* 0x000fe40000000000 */
[----:B------:R-:W-:-:S02]  /*0370*/  UMOV UR6, UR5 ;  /* 0x0000000500067c82 */ /* 0x000fc40008000000 */
[----:B------:R-:W-:Y:S01]  /*0380*/  IMAD.U32 R20, RZ, RZ, UR6 ;  /* 0x00000006ff147e24 */ /* 0x000fe2000f8e00ff */
[----:B--2---:R-:W-:Y:S01]  /*0390*/  DSETP.MIN.AND P0, P1, R2, UR4, PT ;  /* 0x0000000402007e2a */ /* 0x004fe2000b900000 */
[----:B------:R-:W-:-:S05]  /*03a0*/  IMAD.MOV.U32 R0, RZ, RZ, R3 ;  /* 0x000000ffff007224 */ /* 0x000fca00078e0003 */
[----:B------:R-:W-:Y:S01]  /*03b0*/  FSEL R21, R0, UR6, P0 ;  /* 0x0000000600157c08 */ /* 0x000fe20008000000 */
[----:B------:R-:W-:Y:S02]  /*03c0*/  UMOV UR6, UR4 ;  /* 0x0000000400067c82 */ /* 0x000fe40008000000 */
[----:B------:R-:W-:Y:S01]  /*03d0*/  SEL R2, R2, UR6, P0 ;  /* 0x0000000602027c07 */ /* 0x000fe20008000000 */
[----:B-----5:R-:W-:-:S04]  /*03e0*/  DSETP.GTU.AND P0, PT, R4, UR4, PT ;  /* 0x0000000404007e2a */ /* 0x020fc8000bf0c000 */
[----:B------:R-:W-:-:S05]  /*03f0*/  @P1 LOP3.LUT R21, R20, 0x80000, RZ, 0xfc, !PT ;  /* 0x0008000014151812 */ /* 0x000fca00078efcff */
[----:B------:R-:W-:-:S06]  /*0400*/  IMAD.MOV.U32 R3, RZ, RZ, R21 ;  /* 0x000000ffff037224 */ /* 0x000fcc00078e0015 */
[----:B------:R-:W-:-:S06]  /*0410*/  DSETP.GE.AND P1, PT, R4, R2, PT ;  /* 0x000000020400722a */ /* 0x000fcc0003f26000 */
[----:B------:R-:W-:Y:S01]  /*0420*/  FSEL R21, R4, -QNAN , P1 ;  /* 0xffffffff04157808 */ /* 0x000fe20000800000 */
[----:B---3--:R-:W-:Y:S01]  /*0430*/  IMAD.WIDE.U32 R12, R11, 0x8, R12 ;  /* 0x000000080b0c7825 */ /* 0x008fe200078e000c */
[----:B------:R-:W-:Y:S01]  /*0440*/  FSEL R23, R5, +QNAN , P1 ;  /* 0x7fefffff05177808 */ /* 0x000fe20000800000 */
[----:B------:R-:W-:Y:S01]  /*0450*/  DSETP.GTU.AND P1, PT, R4, R2, PT ;  /* 0x000000020400722a */ /* 0x000fe20003f2c000 */
[----:B------:R-:W-:Y:S02]  /*0460*/  FSEL R21, R21, -QNAN , !P0 ;  /* 0xffffffff15157808 */ /* 0x000fe40004000000 */
[----:B------:R-:W-:-:S03]  /*0470*/  FSEL R23, R23, +QNAN , !P0 ;  /* 0x7fefffff17177808 */ /* 0x000fc60004000000 */
[----:B------:R-:W-:Y:S02]  /*0480*/  FSEL R20, R21, R2, P1 ;  /* 0x0000000215147208 */ /* 0x000fe40000800000 */
[----:B------:R-:W-:Y:S02]  /*0490*/  FSEL R21, R23, R3, P1 ;  /* 0x0000000317157208 */ /* 0x000fe40000800000 */
[----:B------:R-:W-:Y:S02]  /*04a0*/  FSEL R2, R2, R4, P1 ;  /* 0x0000000402027208 */ /* 0x000fe40000800000 */
[----:B------:R-:W-:Y:S02]  /*04b0*/  FSEL R3, R3, R5, P1 ;  /* 0x0000000503037208 */ /* 0x000fe40000800000 */
[----:B------:R-:W-:-:S04]  /*04c0*/  DSETP.GTU.AND P0, PT, R14, R20, PT ;  /* 0x000000140e00722a */ /* 0x000fc80003f0c000 */
[C-C-:B------:R-:W-:Y:S02]  /*04d0*/  DSETP.GE.AND P2, PT, R14.reuse, R2.reuse, PT ;  /* 0x000000020e00722a */ /* 0x140fe40003f46000 */
[----:B------:R-:W-:-:S08]  /*04e0*/  DSETP.GTU.AND P1, PT, R14, R2, PT ;  /* 0x000000020e00722a */ /* 0x000fd00003f2c000 */
[----:B------:R-:W-:Y:S02]  /*04f0*/  @!P0 FSEL R20, R20, R14, !P2 ;  /* 0x0000000e14148208 */ /* 0x000fe40005000000 */
[----:B------:R-:W-:Y:S02]  /*0500*/  @!P0 FSEL R21, R21, R15, !P2 ;  /* 0x0000000f15158208 */ /* 0x000fe40005000000 */
[----:B------:R-:W-:Y:S02]  /*0510*/  FSEL R4, R20, R2, P1 ;  /* 0x0000000214047208 */ /* 0x000fe40000800000 */
[----:B------:R-:W-:Y:S02]  /*0520*/  FSEL R5, R21, R3, P1 ;  /* 0x0000000315057208 */ /* 0x000fe40000800000 */
[----:B------:R-:W-:Y:S02]  /*0530*/  FSEL R2, R2, R14, P1 ;  /* 0x0000000e02027208 */ /* 0x000fe40000800000 */
[----:B------:R-:W-:-:S02]  /*0540*/  FSEL R3, R3, R15, P1 ;  /* 0x0000000f03037208 */ /* 0x000fc40000800000 */
[----:B------:R-:W-:-:S04]  /*0550*/  DSETP.GTU.AND P0, PT, R16, R4, PT ;  /* 0x000000041000722a */ /* 0x000fc80003f0c000 */
[C-C-:B------:R-:W-:Y:S02]  /*0560*/  DSETP.GE.AND P2, PT, R16.reuse, R2.reuse, PT ;  /* 0x000000021000722a */ /* 0x140fe40003f46000 */
[----:B------:R-:W-:-:S08]  /*0570*/  DSETP.GTU.AND P1, PT, R16, R2, PT ;  /* 0x000000021000722a */ /* 0x000fd00003f2c000 */
[----:B------:R-:W-:Y:S02]  /*0580*/  @!P0 FSEL R4, R4, R16, !P2 ;  /* 0x0000001004048208 */ /* 0x000fe40005000000 */
[----:B------:R-:W-:Y:S02]  /*0590*/  @!P0 FSEL R5, R5, R17, !P2 ;  /* 0x0000001105058208 */ /* 0x000fe40005000000 */
[----:B------:R-:W-:Y:S02]  /*05a0*/  FSEL R2, R4, R2, P1 ;  /* 0x0000000204027208 */ /* 0x000fe40000800000 */
[----:B------:R-:W-:-:S06]  /*05b0*/  FSEL R3, R5, R3, P1 ;  /* 0x0000000305037208 */ /* 0x000fcc0000800000 */
[----:B----4-:R-:W-:-:S07]  /*05c0*/  DADD R18, R18, R2 ;  /* 0x0000000012127229 */ /* 0x010fce0000000002 */
[----:B------:R0:W-:Y:S04]  /*05d0*/  ST.E.64 desc[UR8][R12.64], R18 ;  /* 0x000000120c007985 */ /* 0x0001e8000c101b08 */
.L_x_10:
[----:B------:R-:W-:Y:S05]  /*05e0*/  BSYNC.RECONVERGENT B0 ;  /* 0x0000000000007941 */ /* 0x000fea0003800200 */
.L_x_8:
[----:B------:R-:W-:Y:S01]  /*05f0*/  MOV R0, 0x8 ;  /* 0x0000000800007802 */ /* 0x000fe20000000f00 */
[----:B------:R2:W-:Y:S01]  /*0600*/  STL.128 [R1], R8 ;  /* 0x0000000801007387 */ /* 0x0005e20000100c00 */
[----:B------:R-:W1:Y:S02]  /*0610*/  LDCU.64 UR4, c[0x4][URZ] ;  /* 0x01000000ff0477ac */ /* 0x000e640008000a00 */
[----:B------:R2:W3:Y:S01]  /*0620*/  LDC.64 R2, c[0x4][R0] ;  /* 0x0100000000027b82 */ /* 0x0004e20000000a00 */
[----:B-1----:R-:W-:Y:S02]  /*0630*/  IMAD.U32 R4, RZ, RZ, UR4 ;  /* 0x00000004ff047e24 */ /* 0x002fe4000f8e00ff */
[----:B------:R-:W-:-:S05]  /*0640*/  IMAD.U32 R5, RZ, RZ, UR5 ;  /* 0x00000005ff057e24 */ /* 0x000fca000f8e00ff */
[----:B--2---:R-:W-:Y:S06]  /*0650*/  BAR.SYNC.DEFER_BLOCKING 0x0 ;  /* 0x0000000000007b1d */ /* 0x004fec0000010000 */
[----:B------:R-:W-:-:S07]  /*0660*/  LEPC R20, `(.L_x_11) ;  /* 0x000000001014794e */ /* 0x000fce0000000000 */
[----:B0--3--:R-:W-:Y:S05]  /*0670*/  CALL.ABS.NOINC R2 ;  /* 0x0000000002007343 */ /* 0x009fea0003c00000 */
.L_x_11:
[----:B------:R-:W-:Y:S05]  /*0680*/  EXIT ;  /* 0x000000000000794d */ /* 0x000fea0003800000 */
.L_x_12:
        /* <DEDUP_REMOVED lines=15> */
.L_x_14:


//--------------------- .nv.global.init           --------------------------
	.section	.nv.global.init,"aw",@progbits
.nv.global.init:
	.type		$str,@object
	.size		$str,(.L_0 - $str)
$str:
        /*0000*/ 	.byte	0x65, 0x78, 0x65, 0x63, 0x2e, 0x20, 0x69, 0x6e, 0x20, 0x62, 0x6c, 0x6f, 0x63, 0x6b, 0x25, 0x64
        /*0010*/ 	.byte	0x2c, 0x20, 0x74, 0x68, 0x72, 0x65, 0x61, 0x64, 0x73, 0x25, 0x64, 0x2c, 0x20, 0x69, 0x25, 0x64
        /*0020*/ 	.byte	0x2c, 0x20, 0x6a, 0x25, 0x64, 0x2c, 0x20, 0x0a, 0x00
.L_0:


//--------------------- .nv.shared.reserved.0     --------------------------
	.section	.nv.shared.reserved.0,"aw",@nobits
	.weak		__nv_reservedSMEM_offset_0_alias
	.size		__nv_reservedSMEM_offset_0_alias, 0, 64
	.other		__nv_reservedSMEM_offset_0_alias,@"STO_CUDA_RESERVED_SHARED STV_DEFAULT"
__nv_reservedSMEM_offset_0_alias:
	.zero		0
	.zero		64


//--------------------- .nv.constant0._Z12verificationPPdS_i --------------------------
	.section	.nv.constant0._Z12verificationPPdS_i,"a",@progbits
	.sectionflags	@""
	.align	4
.nv.constant0._Z12verificationPPdS_i:
	.zero		916


//--------------------- .nv.constant0._Z4calciPPdS0_ --------------------------
	.section	.nv.constant0._Z4calciPPdS0_,"a",@progbits
	.sectionflags	@""
	.align	4
.nv.constant0._Z4calciPPdS0_:
	.zero		920


//--------------------- SYMBOLS --------------------------

	.type		.nv.reservedSmem.offset0,@object
	.size		.nv.reservedSmem.offset0,0x4
	.type		vprintf,@function
